//
// Generated by NVIDIA NVVM Compiler
//
// Compiler Build ID: CL-36424714
// Cuda compilation tools, release 13.0, V13.0.88
// Based on NVVM 20.0.0
//

.version 9.0
.target sm_100
.address_size 64

	// .globl	_Z7reduce0IfEvPT_S1_j
.extern .shared .align 16 .b8 sdata[];

.visible .entry _Z7reduce0IfEvPT_S1_j(
	.param .u64 .ptr .align 1 _Z7reduce0IfEvPT_S1_j_param_0,
	.param .u64 .ptr .align 1 _Z7reduce0IfEvPT_S1_j_param_1,
	.param .u32 _Z7reduce0IfEvPT_S1_j_param_2
)
{
	.reg .pred 	%p<6>;
	.reg .b32 	%r<17>;
	.reg .b32 	%f<9>;
	.reg .b64 	%rd<9>;

	ld.param.u64 	%rd1, [_Z7reduce0IfEvPT_S1_j_param_0];
	ld.param.u64 	%rd2, [_Z7reduce0IfEvPT_S1_j_param_1];
	ld.param.u32 	%r8, [_Z7reduce0IfEvPT_S1_j_param_2];
	mov.u32 	%r1, %tid.x;
	mov.u32 	%r2, %ctaid.x;
	mov.u32 	%r3, %ntid.x;
	mad.lo.s32 	%r4, %r2, %r3, %r1;
	setp.ge.u32 	%p1, %r4, %r8;
	mov.f32 	%f8, 0f00000000;
	@%p1 bra 	$L__BB0_2;
	cvta.to.global.u64 	%rd3, %rd1;
	mul.wide.u32 	%rd4, %r4, 4;
	add.s64 	%rd5, %rd3, %rd4;
	ld.global.f32 	%f8, [%rd5];
$L__BB0_2:
	shl.b32 	%r9, %r1, 2;
	mov.u32 	%r10, sdata;
	add.s32 	%r5, %r10, %r9;
	st.shared.f32 	[%r5], %f8;
	barrier.sync 	0;
	setp.lt.u32 	%p2, %r3, 2;
	@%p2 bra 	$L__BB0_7;
	mov.b32 	%r16, 1;
$L__BB0_4:
	shl.b32 	%r7, %r16, 1;
	add.s32 	%r12, %r7, -1;
	and.b32  	%r13, %r12, %r1;
	setp.ne.s32 	%p3, %r13, 0;
	@%p3 bra 	$L__BB0_6;
	shl.b32 	%r14, %r16, 2;
	add.s32 	%r15, %r5, %r14;
	ld.shared.f32 	%f4, [%r15];
	ld.shared.f32 	%f5, [%r5];
	add.f32 	%f6, %f4, %f5;
	st.shared.f32 	[%r5], %f6;
$L__BB0_6:
	barrier.sync 	0;
	setp.lt.u32 	%p4, %r7, %r3;
	mov.u32 	%r16, %r7;
	@%p4 bra 	$L__BB0_4;
$L__BB0_7:
	setp.ne.s32 	%p5, %r1, 0;
	@%p5 bra 	$L__BB0_9;
	ld.shared.f32 	%f7, [sdata];
	cvta.to.global.u64 	%rd6, %rd2;
	mul.wide.u32 	%rd7, %r2, 4;
	add.s64 	%rd8, %rd6, %rd7;
	st.global.f32 	[%rd8], %f7;
$L__BB0_9:
	ret;

}


// ===== COMPILED SASS (sm_100) =====

	.target	sm_100

	.elftype	@"ET_EXEC"


//--------------------- .note.nv.tkinfo           --------------------------
	.section	.note.nv.tkinfo,"",@"SHT_NOTE"
	.sectionflags	@"SHF_NOTE_NV_TKINFO"
	.tkinfo
        /*0018*/ 	.word	0x00000002
        /*0030*/ 	.string	""
        /*0030*/ 	.string	"ptxas"
        /*0030*/ 	.string	"Cuda compilation tools, release 13.0, V13.0.88"
        /*0030*/ 	.string	"Build cuda_13.0.r13.0/compiler.36424714_0"
        /*0030*/ 	.string	"-arch sm_100 -m 64 "



//--------------------- .note.nv.cuinfo           --------------------------
	.section	.note.nv.cuinfo,"",@"SHT_NOTE"
	.sectionflags	@"SHF_NOTE_NV_CUINFO"
        /*0018*/ 	.short	0x0002
        /*001a*/ 	.short	0x0064
        /*001c*/ 	.short	0x0082
	.zero		2


//--------------------- .nv.info                  --------------------------
	.section	.nv.info,"",@"SHT_CUDA_INFO"
	.align	4


	//----- nvinfo : EIATTR_REGCOUNT
	.align		4
        /*0000*/ 	.byte	0x04, 0x2f
        /*0002*/ 	.short	(.L_1 - .L_0)
	.align		4
.L_0:
        /*0004*/ 	.word	index@(_Z7reduce0IfEvPT_S1_j)
        /*0008*/ 	.word	0x0000000b


	//----- nvinfo : EIATTR_FRAME_SIZE
	.align		4
.L_1:
        /*000c*/ 	.byte	0x04, 0x11
        /*000e*/ 	.short	(.L_3 - .L_2)
	.align		4
.L_2:
        /*0010*/ 	.word	index@(_Z7reduce0IfEvPT_S1_j)
        /*0014*/ 	.word	0x00000000


	//----- nvinfo : EIATTR_MIN_STACK_SIZE
	.align		4
.L_3:
        /*0018*/ 	.byte	0x04, 0x12
        /*001a*/ 	.short	(.L_5 - .L_4)
	.align		4
.L_4:
        /*001c*/ 	.word	index@(_Z7reduce0IfEvPT_S1_j)
        /*0020*/ 	.word	0x00000000
.L_5:


//--------------------- .nv.compat                --------------------------
	.section	.nv.compat,"",@"SHT_CUDA_COMPAT_INFO"
	.align	4
        /*0000*/ 	.byte	0x02, 0x09, 0x00, 0x00, 0x02, 0x02, 0x01, 0x00, 0x02, 0x05, 0x05, 0x00, 0x03, 0x07, 0x01, 0x01
        /*0010*/ 	.byte	0x02, 0x03, 0x00, 0x00, 0x02, 0x06, 0x01, 0x00, 0x04, 0x0b, 0x08, 0x00, 0x09, 0x00, 0x00, 0x00
        /*0020*/ 	.byte	0x00, 0x00, 0x00, 0x00


//--------------------- .nv.info._Z7reduce0IfEvPT_S1_j --------------------------
	.section	.nv.info._Z7reduce0IfEvPT_S1_j,"",@"SHT_CUDA_INFO"
	.sectionflags	@""
	.align	4


	//----- nvinfo : EIATTR_CUDA_API_VERSION
	.align		4
        /*0000*/ 	.byte	0x04, 0x37
        /*0002*/ 	.short	(.L_7 - .L_6)
.L_6:
        /*0004*/ 	.word	0x00000082


	//----- nvinfo : EIATTR_KPARAM_INFO
	.align		4
.L_7:
        /*0008*/ 	.byte	0x04, 0x17
        /*000a*/ 	.short	(.L_9 - .L_8)
.L_8:
        /*000c*/ 	.word	0x00000000
        /*0010*/ 	.short	0x0002
        /*0012*/ 	.short	0x0010
        /*0014*/ 	.byte	0x00, 0xf0, 0x11, 0x00


	//----- nvinfo : EIATTR_KPARAM_INFO
	.align		4
.L_9:
        /*0018*/ 	.byte	0x04, 0x17
        /*001a*/ 	.short	(.L_11 - .L_10)
.L_10:
        /*001c*/ 	.word	0x00000000
        /*0020*/ 	.short	0x0001
        /*0022*/ 	.short	0x0008
        /*0024*/ 	.byte	0x00, 0xf5, 0x21, 0x00


	//----- nvinfo : EIATTR_KPARAM_INFO
	.align		4
.L_11:
        /*0028*/ 	.byte	0x04, 0x17
        /*002a*/ 	.short	(.L_13 - .L_12)
.L_12:
        /*002c*/ 	.word	0x00000000
        /*0030*/ 	.short	0x0000
        /*0032*/ 	.short	0x0000
        /*0034*/ 	.byte	0x00, 0xf5, 0x21, 0x00


	//----- nvinfo : EIATTR_SPARSE_MMA_MASK
	.align		4
.L_13:
        /*0038*/ 	.byte	0x03, 0x50
        /*003a*/ 	.short	0x0000


	//----- nvinfo : EIATTR_MAXREG_COUNT
	.align		4
        /*003c*/ 	.byte	0x03, 0x1b
        /*003e*/ 	.short	0x00ff


	//----- nvinfo : EIATTR_NUM_BARRIERS
	.align		4
        /*0040*/ 	.byte	0x02, 0x4c
        /*0042*/ 	.byte	0x01
	.zero		1


	//----- nvinfo : EIATTR_MERCURY_ISA_VERSION
	.align		4
        /*0044*/ 	.byte	0x03, 0x5f
        /*0046*/ 	.short	0x0101


	//----- nvinfo : EIATTR_COOP_GROUP_MASK_REGIDS
	.align		4
        /*0048*/ 	.byte	0x04, 0x29
        /*004a*/ 	.short	(.L_15 - .L_14)


	//   ....[0]....
.L_14:
        /*004c*/ 	.word	0xffffffff


	//   ....[1]....
        /*0050*/ 	.word	0xffffffff


	//----- nvinfo : EIATTR_COOP_GROUP_INSTR_OFFSETS
	.align		4
.L_15:
        /*0054*/ 	.byte	0x04, 0x28
        /*0056*/ 	.short	(.L_17 - .L_16)


	//   ....[0]....
.L_16:
        /*0058*/ 	.word	0x00000130


	//   ....[1]....
        /*005c*/ 	.word	0x000001f0


	//----- nvinfo : EIATTR_VRC_CTA_INIT_COUNT
	.align		4
.L_17:
        /*0060*/ 	.byte	0x02, 0x4a
	.zero		1
	.zero		1


	//----- nvinfo : EIATTR_EXIT_INSTR_OFFSETS
	.align		4
        /*0064*/ 	.byte	0x04, 0x1c
        /*0066*/ 	.short	(.L_19 - .L_18)


	//   ....[0]....
.L_18:
        /*0068*/ 	.word	0x00000220


	//   ....[1]....
        /*006c*/ 	.word	0x000002a0


	//----- nvinfo : EIATTR_CBANK_PARAM_SIZE
	.align		4
.L_19:
        /*0070*/ 	.byte	0x03, 0x19
        /*0072*/ 	.short	0x0014


	//----- nvinfo : EIATTR_PARAM_CBANK
	.align		4
        /*0074*/ 	.byte	0x04, 0x0a
        /*0076*/ 	.short	(.L_21 - .L_20)
	.align		4
.L_20:
        /*0078*/ 	.word	index@(.nv.constant0._Z7reduce0IfEvPT_S1_j)
        /*007c*/ 	.short	0x0380
        /*007e*/ 	.short	0x0014


	//----- nvinfo : EIATTR_SW_WAR
	.align		4
.L_21:
        /*0080*/ 	.byte	0x04, 0x36
        /*0082*/ 	.short	(.L_23 - .L_22)
.L_22:
        /*0084*/ 	.word	0x00000008
.L_23:


//--------------------- .nv.callgraph             --------------------------
	.section	.nv.callgraph,"",@"SHT_CUDA_CALLGRAPH"
	.align	4
	.sectionentsize	8
	.align		4
        /*0000*/ 	.word	0x00000000
	.align		4
        /*0004*/ 	.word	0xffffffff
	.align		4
        /*0008*/ 	.word	0x00000000
	.align		4
        /*000c*/ 	.word	0xfffffffe
	.align		4
        /*0010*/ 	.word	0x00000000
	.align		4
        /*0014*/ 	.word	0xfffffffd
	.align		4
        /*0018*/ 	.word	0x00000000
	.align		4
        /*001c*/ 	.word	0xfffffffc


//--------------------- .text._Z7reduce0IfEvPT_S1_j --------------------------
	.section	.text._Z7reduce0IfEvPT_S1_j,"ax",@progbits
	.align	128
        .global         _Z7reduce0IfEvPT_S1_j
        .type           _Z7reduce0IfEvPT_S1_j,@function
        .size           _Z7reduce0IfEvPT_S1_j,(.L_x_3 - _Z7reduce0IfEvPT_S1_j)
        .other          _Z7reduce0IfEvPT_S1_j,@"STO_CUDA_ENTRY STV_DEFAULT"
_Z7reduce0IfEvPT_S1_j:
.text._Z7reduce0IfEvPT_S1_j:
[----:B------:R-:W-:Y:S01]  /*0000*/  LDC R1, c[0x0][0x37c] ;  /* 0x0000df00ff017b82 */ /* 0x000fe20000000800 */
[----:B------:R-:W0:Y:S01]  /*0010*/  S2R R7, SR_TID.X ;  /* 0x0000000000077919 */ /* 0x000e220000002100 */
[----:B------:R-:W0:Y:S01]  /*0020*/  LDCU UR8, c[0x0][0x360] ;  /* 0x00006c00ff0877ac */ /* 0x000e220008000800 */
[----:B------:R-:W-:Y:S01]  /*0030*/  IMAD.MOV.U32 R0, RZ, RZ, RZ ;  /* 0x000000ffff007224 */ /* 0x000fe200078e00ff */
[----:B------:R-:W0:Y:S01]  /*0040*/  S2R R6, SR_CTAID.X ;  /* 0x0000000000067919 */ /* 0x000e220000002500 */
[----:B------:R-:W1:Y:S01]  /*0050*/  LDCU UR4, c[0x0][0x390] ;  /* 0x00007200ff0477ac */ /* 0x000e620008000800 */
[----:B------:R-:W2:Y:S01]  /*0060*/  LDCU.64 UR6, c[0x0][0x358] ;  /* 0x00006b00ff0677ac */ /* 0x000ea20008000a00 */
[----:B0-----:R-:W-:-:S05]  /*0070*/  IMAD R5, R6, UR8, R7 ;  /* 0x0000000806057c24 */ /* 0x001fca000f8e0207 */
[----:B-1----:R-:W-:-:S13]  /*0080*/  ISETP.GE.U32.AND P0, PT, R5, UR4, PT ;  /* 0x0000000405007c0c */ /* 0x002fda000bf06070 */
[----:B------:R-:W0:Y:S02]  /*0090*/  @!P0 LDC.64 R2, c[0x0][0x380] ;  /* 0x0000e000ff028b82 */ /* 0x000e240000000a00 */
[----:B0-----:R-:W-:-:S05]  /*00a0*/  @!P0 IMAD.WIDE.U32 R2, R5, 0x4, R2 ;  /* 0x0000000405028825 */ /* 0x001fca00078e0002 */
[----:B--2---:R-:W2:Y:S01]  /*00b0*/  @!P0 LDG.E R0, desc[UR6][R2.64] ;  /* 0x0000000602008981 */ /* 0x004ea2000c1e1900 */
[----:B------:R-:W0:Y:S01]  /*00c0*/  S2UR UR5, SR_CgaCtaId ;  /* 0x00000000000579c3 */ /* 0x000e220000008800 */
[----:B------:R-:W-:Y:S01]  /*00d0*/  UMOV UR4, 0x400 ;  /* 0x0000040000047882 */ /* 0x000fe20000000000 */
[----:B------:R-:W-:Y:S01]  /*00e0*/  UISETP.GE.U32.AND UP0, UPT, UR8, 0x2, UPT ;  /* 0x000000020800788c */ /* 0x000fe2000bf06070 */
[----:B------:R-:W-:Y:S01]  /*00f0*/  ISETP.NE.AND P0, PT, R7, RZ, PT ;  /* 0x000000ff0700720c */ /* 0x000fe20003f05270 */
[----:B0-----:R-:W-:-:S06]  /*0100*/  ULEA UR4, UR5, UR4, 0x18 ;  /* 0x0000000405047291 */ /* 0x001fcc000f8ec0ff */
[----:B------:R-:W-:-:S05]  /*0110*/  LEA R5, R7, UR4, 0x2 ;  /* 0x0000000407057c11 */ /* 0x000fca000f8e10ff */
[----:B--2---:R0:W-:Y:S01]  /*0120*/  STS [R5], R0 ;  /* 0x0000000005007388 */ /* 0x0041e20000000800 */
[----:B------:R-:W-:Y:S06]  /*0130*/  BAR.SYNC.DEFER_BLOCKING 0x0 ;  /* 0x0000000000007b1d */ /* 0x000fec0000010000 */
[----:B------:R-:W-:Y:S05]  /*0140*/  BRA.U !UP0, `(.L_x_0) ;  /* 0x0000000108347547 */ /* 0x000fea000b800000 */
[----:B0-----:R-:W-:-:S07]  /*0150*/  IMAD.MOV.U32 R0, RZ, RZ, 0x1 ;  /* 0x00000001ff007424 */ /* 0x001fce00078e00ff */
.L_x_1:
[----:B------:R-:W-:-:S05]  /*0160*/  SHF.L.U32 R8, R0, 0x1, RZ ;  /* 0x0000000100087819 */ /* 0x000fca00000006ff */
[----:B------:R-:W-:-:S05]  /*0170*/  VIADD R2, R8, 0xffffffff ;  /* 0xffffffff08027836 */ /* 0x000fca0000000000 */
[----:B------:R-:W-:-:S13]  /*0180*/  LOP3.LUT P1, RZ, R2, R7, RZ, 0xc0, !PT ;  /* 0x0000000702ff7212 */ /* 0x000fda000782c0ff */
[----:B------:R-:W-:Y:S01]  /*0190*/  @!P1 LEA R2, R0, R5, 0x2 ;  /* 0x0000000500029211 */ /* 0x000fe200078e10ff */
[----:B------:R-:W-:Y:S01]  /*01a0*/  @!P1 LDS R3, [R5] ;  /* 0x0000000005039984 */ /* 0x000fe20000000800 */
[----:B------:R-:W-:-:S04]  /*01b0*/  MOV R0, R8 ;  /* 0x0000000800007202 */ /* 0x000fc80000000f00 */
[----:B------:R-:W0:Y:S02]  /*01c0*/  @!P1 LDS R2, [R2] ;  /* 0x0000000002029984 */ /* 0x000e240000000800 */
[----:B0-----:R-:W-:-:S05]  /*01d0*/  @!P1 FADD R4, R2, R3 ;  /* 0x0000000302049221 */ /* 0x001fca0000000000 */
[----:B------:R1:W-:Y:S01]  /*01e0*/  @!P1 STS [R5], R4 ;  /* 0x0000000405009388 */ /* 0x0003e20000000800 */
[----:B------:R-:W-:Y:S01]  /*01f0*/  BAR.SYNC.DEFER_BLOCKING 0x0 ;  /* 0x0000000000007b1d */ /* 0x000fe20000010000 */
[----:B------:R-:W-:-:S13]  /*0200*/  ISETP.GE.U32.AND P1, PT, R8, UR8, PT ;  /* 0x0000000808007c0c */ /* 0x000fda000bf26070 */
[----:B-1----:R-:W-:Y:S05]  /*0210*/  @!P1 BRA `(.L_x_1) ;  /* 0xfffffffc00d09947 */ /* 0x002fea000383ffff */
.L_x_0:
[----:B------:R-:W-:Y:S05]  /*0220*/  @P0 EXIT ;  /* 0x000000000000094d */ /* 0x000fea0003800000 */
[----:B------:R-:W1:Y:S01]  /*0230*/  S2UR UR5, SR_CgaCtaId ;  /* 0x00000000000579c3 */ /* 0x000e620000008800 */
[----:B------:R-:W-:-:S07]  /*0240*/  UMOV UR4, 0x400 ;  /* 0x0000040000047882 */ /* 0x000fce0000000000 */
[----:B------:R-:W2:Y:S01]  /*0250*/  LDC.64 R2, c[0x0][0x388] ;  /* 0x0000e200ff027b82 */ /* 0x000ea20000000a00 */
[----:B-1----:R-:W-:Y:S01]  /*0260*/  ULEA UR4, UR5, UR4, 0x18 ;  /* 0x0000000405047291 */ /* 0x002fe2000f8ec0ff */
[----:B--2---:R-:W-:-:S08]  /*0270*/  IMAD.WIDE.U32 R2, R6, 0x4, R2 ;  /* 0x0000000406027825 */ /* 0x004fd000078e0002 */
[----:B0-----:R-:W0:Y:S04]  /*0280*/  LDS R5, [UR4] ;  /* 0x00000004ff057984 */ /* 0x001e280008000800 */
[----:B0-----:R-:W-:Y:S01]  /*0290*/  STG.E desc[UR6][R2.64], R5 ;  /* 0x0000000502007986 */ /* 0x001fe2000c101906 */
[----:B------:R-:W-:Y:S05]  /*02a0*/  EXIT ;  /* 0x000000000000794d */ /* 0x000fea0003800000 */
.L_x_2:
[----:B------:R-:W-:-:S00]  /*02b0*/  BRA `(.L_x_2) ;  /* 0xfffffffc00fc7947 */ /* 0x000fc0000383ffff */
[----:B------:R-:W-:-:S00]  /*02c0*/  NOP ;  /* 0x0000000000007918 */ /* 0x000fc00000000000 */
        /* <DEDUP_REMOVED lines=11> */
.L_x_3:


//--------------------- .nv.shared._Z7reduce0IfEvPT_S1_j --------------------------
	.section	.nv.shared._Z7reduce0IfEvPT_S1_j,"aw",@nobits
	.sectionflags	@""
	.align	16
	.zero		1024


//--------------------- .nv.shared.reserved.0     --------------------------
	.section	.nv.shared.reserved.0,"aw",@nobits
	.weak		__nv_reservedSMEM_offset_0_alias
	.size		__nv_reservedSMEM_offset_0_alias, 0, 64
	.other		__nv_reservedSMEM_offset_0_alias,@"STO_CUDA_RESERVED_SHARED STV_DEFAULT"
__nv_reservedSMEM_offset_0_alias:
	.zero		0
	.zero		64


//--------------------- .nv.constant0._Z7reduce0IfEvPT_S1_j --------------------------
	.section	.nv.constant0._Z7reduce0IfEvPT_S1_j,"a",@progbits
	.sectionflags	@""
	.align	4
.nv.constant0._Z7reduce0IfEvPT_S1_j:
	.zero		916


//--------------------- SYMBOLS --------------------------

	.type		.nv.reservedSmem.offset0,@object
	.size		.nv.reservedSmem.offset0,0x4
	.type		.nv.reservedSmem.cap,@object
	.size		.nv.reservedSmem.cap,0x4
